	.headerflags	@"EF_CUDA_TEXMODE_UNIFIED EF_CUDA_64BIT_ADDRESS EF_CUDA_ACCELERATORS EF_CUDA_SM90 EF_CUDA_VIRTUAL_SM(EF_CUDA_SM90)"
	.elftype	@"ET_EXEC"


//--------------------- .nv.info                  --------------------------
	.section	.nv.info,"",@"SHT_CUDA_INFO"
	.align	4


	//----- nvinfo : EIATTR_REGCOUNT
	.align		4
        /*0000*/ 	.byte	0x04, 0x2f
        /*0002*/ 	.short	(.L_2 - .L_1)
	.align		4
.L_1:
        /*0004*/ 	.word	index@(triton_per_fused__native_batch_norm_legit_convolution_1)
        /*0008*/ 	.word	0x00000017


	//----- nvinfo : EIATTR_MIN_STACK_SIZE
	.align		4
.L_2:
        /*000c*/ 	.byte	0x04, 0x12
        /*000e*/ 	.short	(.L_4 - .L_3)
	.align		4
.L_3:
        /*0010*/ 	.word	index@(triton_per_fused__native_batch_norm_legit_convolution_1)
        /*0014*/ 	.word	0x00000000


	//----- nvinfo : EIATTR_FRAME_SIZE
	.align		4
.L_4:
        /*0018*/ 	.byte	0x04, 0x11
        /*001a*/ 	.short	(.L_6 - .L_5)
	.align		4
.L_5:
        /*001c*/ 	.word	index@(triton_per_fused__native_batch_norm_legit_convolution_1)
        /*0020*/ 	.word	0x00000000


	//----- nvinfo : EIATTR_MIN_STACK_SIZE
	.align		4
.L_6:
        /*0024*/ 	.byte	0x04, 0x12
        /*0026*/ 	.short	(.L_8 - .L_7)
	.align		4
.L_7:
        /*0028*/ 	.word	index@(triton_per_fused__native_batch_norm_legit_convolution_1)
        /*002c*/ 	.word	0x00000000
.L_8:


//--------------------- .nv.info.triton_per_fused__native_batch_norm_legit_convolution_1 --------------------------
	.section	.nv.info.triton_per_fused__native_batch_norm_legit_convolution_1,"",@"SHT_CUDA_INFO"
	.sectionflags	@""
	.align	4


	//----- nvinfo : EIATTR_CUDA_API_VERSION
	.align		4
        /*0000*/ 	.byte	0x04, 0x37
        /*0002*/ 	.short	(.L_10 - .L_9)
.L_9:
        /*0004*/ 	.word	0x0000007c


	//----- nvinfo : EIATTR_KPARAM_INFO
	.align		4
.L_10:
        /*0008*/ 	.byte	0x04, 0x17
        /*000a*/ 	.short	(.L_12 - .L_11)
.L_11:
        /*000c*/ 	.word	0x00000000
        /*0010*/ 	.short	0x0007
        /*0012*/ 	.short	0x0034
        /*0014*/ 	.byte	0x00, 0xf0, 0x11, 0x00


	//----- nvinfo : EIATTR_KPARAM_INFO
	.align		4
.L_12:
        /*0018*/ 	.byte	0x04, 0x17
        /*001a*/ 	.short	(.L_14 - .L_13)
.L_13:
        /*001c*/ 	.word	0x00000000
        /*0020*/ 	.short	0x0006
        /*0022*/ 	.short	0x0030
        /*0024*/ 	.byte	0x00, 0xf0, 0x11, 0x00


	//----- nvinfo : EIATTR_KPARAM_INFO
	.align		4
.L_14:
        /*0028*/ 	.byte	0x04, 0x17
        /*002a*/ 	.short	(.L_16 - .L_15)
.L_15:
        /*002c*/ 	.word	0x00000000
        /*0030*/ 	.short	0x0005
        /*0032*/ 	.short	0x0028
        /*0034*/ 	.byte	0x00, 0xf4, 0x21, 0x00


	//----- nvinfo : EIATTR_KPARAM_INFO
	.align		4
.L_16:
        /*0038*/ 	.byte	0x04, 0x17
        /*003a*/ 	.short	(.L_18 - .L_17)
.L_17:
        /*003c*/ 	.word	0x00000000
        /*0040*/ 	.short	0x0004
        /*0042*/ 	.short	0x0020
        /*0044*/ 	.byte	0x00, 0xf4, 0x21, 0x00


	//----- nvinfo : EIATTR_KPARAM_INFO
	.align		4
.L_18:
        /*0048*/ 	.byte	0x04, 0x17
        /*004a*/ 	.short	(.L_20 - .L_19)
.L_19:
        /*004c*/ 	.word	0x00000000
        /*0050*/ 	.short	0x0003
        /*0052*/ 	.short	0x0018
        /*0054*/ 	.byte	0x00, 0xf4, 0x21, 0x00


	//----- nvinfo : EIATTR_KPARAM_INFO
	.align		4
.L_20:
        /*0058*/ 	.byte	0x04, 0x17
        /*005a*/ 	.short	(.L_22 - .L_21)
.L_21:
        /*005c*/ 	.word	0x00000000
        /*0060*/ 	.short	0x0002
        /*0062*/ 	.short	0x0010
        /*0064*/ 	.byte	0x00, 0xf4, 0x21, 0x00


	//----- nvinfo : EIATTR_KPARAM_INFO
	.align		4
.L_22:
        /*0068*/ 	.byte	0x04, 0x17
        /*006a*/ 	.short	(.L_24 - .L_23)
.L_23:
        /*006c*/ 	.word	0x00000000
        /*0070*/ 	.short	0x0001
        /*0072*/ 	.short	0x0008
        /*0074*/ 	.byte	0x00, 0xf4, 0x21, 0x00


	//----- nvinfo : EIATTR_KPARAM_INFO
	.align		4
.L_24:
        /*0078*/ 	.byte	0x04, 0x17
        /*007a*/ 	.short	(.L_26 - .L_25)
.L_25:
        /*007c*/ 	.word	0x00000000
        /*0080*/ 	.short	0x0000
        /*0082*/ 	.short	0x0000
        /*0084*/ 	.byte	0x00, 0xf4, 0x21, 0x00


	//----- nvinfo : EIATTR_SPARSE_MMA_MASK
	.align		4
.L_26:
        /*0088*/ 	.byte	0x03, 0x50
        /*008a*/ 	.short	0x0000


	//----- nvinfo : EIATTR_MAXREG_COUNT
	.align		4
        /*008c*/ 	.byte	0x03, 0x1b
        /*008e*/ 	.short	0x00ff


	//----- nvinfo : EIATTR_COOP_GROUP_MASK_REGIDS
	.align		4
        /*0090*/ 	.byte	0x04, 0x29
        /*0092*/ 	.short	(.L_28 - .L_27)


	//   ....[0]....
.L_27:
        /*0094*/ 	.word	0xffffffff


	//   ....[1]....
        /*0098*/ 	.word	0xffffffff


	//   ....[2]....
        /*009c*/ 	.word	0xffffffff


	//   ....[3]....
        /*00a0*/ 	.word	0xffffffff


	//   ....[4]....
        /*00a4*/ 	.word	0xffffffff


	//   ....[5]....
        /*00a8*/ 	.word	0xffffffff


	//   ....[6]....
        /*00ac*/ 	.word	0xffffffff


	//   ....[7]....
        /*00b0*/ 	.word	0xffffffff


	//   ....[8]....
        /*00b4*/ 	.word	0xffffffff


	//   ....[9]....
        /*00b8*/ 	.word	0xffffffff


	//   ....[10]....
        /*00bc*/ 	.word	0xffffffff


	//   ....[11]....
        /*00c0*/ 	.word	0xffffffff


	//   ....[12]....
        /*00c4*/ 	.word	0xffffffff


	//   ....[13]....
        /*00c8*/ 	.word	0xffffffff


	//   ....[14]....
        /*00cc*/ 	.word	0xffffffff


	//   ....[15]....
        /*00d0*/ 	.word	0xffffffff


	//----- nvinfo : EIATTR_COOP_GROUP_INSTR_OFFSETS
	.align		4
.L_28:
        /*00d4*/ 	.byte	0x04, 0x28
        /*00d6*/ 	.short	(.L_30 - .L_29)


	//   ....[0]....
.L_29:
        /*00d8*/ 	.word	0x00000240


	//   ....[1]....
        /*00dc*/ 	.word	0x00000250


	//   ....[2]....
        /*00e0*/ 	.word	0x00000280


	//   ....[3]....
        /*00e4*/ 	.word	0x00000290


	//   ....[4]....
        /*00e8*/ 	.word	0x000002c0


	//   ....[5]....
        /*00ec*/ 	.word	0x000002d0


	//   ....[6]....
        /*00f0*/ 	.word	0x00000300


	//   ....[7]....
        /*00f4*/ 	.word	0x00000310


	//   ....[8]....
        /*00f8*/ 	.word	0x000003a0


	//   ....[9]....
        /*00fc*/ 	.word	0x000003c0


	//   ....[10]....
        /*0100*/ 	.word	0x000003e0


	//   ....[11]....
        /*0104*/ 	.word	0x00000400


	//   ....[12]....
        /*0108*/ 	.word	0x00000430


	//   ....[13]....
        /*010c*/ 	.word	0x00000450


	//   ....[14]....
        /*0110*/ 	.word	0x00000480


	//   ....[15]....
        /*0114*/ 	.word	0x000004a0


	//----- nvinfo : EIATTR_EXIT_INSTR_OFFSETS
	.align		4
.L_30:
        /*0118*/ 	.byte	0x04, 0x1c
        /*011a*/ 	.short	(.L_32 - .L_31)


	//   ....[0]....
.L_31:
        /*011c*/ 	.word	0x000005d0


	//   ....[1]....
        /*0120*/ 	.word	0x000005f0


	//----- nvinfo : EIATTR_REQNTID
	.align		4
.L_32:
        /*0124*/ 	.byte	0x04, 0x10
        /*0126*/ 	.short	(.L_34 - .L_33)
.L_33:
        /*0128*/ 	.word	0x00000040
        /*012c*/ 	.word	0x00000001
        /*0130*/ 	.word	0x00000001


	//----- nvinfo : EIATTR_CBANK_PARAM_SIZE
	.align		4
.L_34:
        /*0134*/ 	.byte	0x03, 0x19
        /*0136*/ 	.short	0x0038


	//----- nvinfo : EIATTR_PARAM_CBANK
	.align		4
        /*0138*/ 	.byte	0x04, 0x0a
        /*013a*/ 	.short	(.L_36 - .L_35)
	.align		4
.L_35:
        /*013c*/ 	.word	index@(.nv.constant0.triton_per_fused__native_batch_norm_legit_convolution_1)
        /*0140*/ 	.short	0x0210
        /*0142*/ 	.short	0x0038


	//----- nvinfo : EIATTR_SW_WAR
	.align		4
.L_36:
        /*0144*/ 	.byte	0x04, 0x36
        /*0146*/ 	.short	(.L_38 - .L_37)
.L_37:
        /*0148*/ 	.word	0x00000008
.L_38:


//--------------------- .nv.callgraph             --------------------------
	.section	.nv.callgraph,"",@"SHT_CUDA_CALLGRAPH"
	.align	4
	.sectionentsize	8
	.align		4
        /*0000*/ 	.word	0x00000000
	.align		4
        /*0004*/ 	.word	0xffffffff
	.align		4
        /*0008*/ 	.word	0x00000000
	.align		4
        /*000c*/ 	.word	0xfffffffe
	.align		4
        /*0010*/ 	.word	0x00000000
	.align		4
        /*0014*/ 	.word	0xfffffffd
	.align		4
        /*0018*/ 	.word	0x00000000
	.align		4
        /*001c*/ 	.word	0xfffffffc


//--------------------- .nv.constant4             --------------------------
	.section	.nv.constant4,"a",@progbits
	.align	8
	.align		8
.nv.constant4:
        /*0000*/ 	.dword	_$_str


//--------------------- .text.triton_per_fused__native_batch_norm_legit_convolution_1 --------------------------
	.section	.text.triton_per_fused__native_batch_norm_legit_convolution_1,"ax",@progbits
	.align	128
        .global         triton_per_fused__native_batch_norm_legit_convolution_1
        .type           triton_per_fused__native_batch_norm_legit_convolution_1,@function
        .size           triton_per_fused__native_batch_norm_legit_convolution_1,(.L_x_1 - triton_per_fused__native_batch_norm_legit_convolution_1)
        .other          triton_per_fused__native_batch_norm_legit_convolution_1,@"STO_CUDA_ENTRY STV_DEFAULT"
triton_per_fused__native_batch_norm_legit_convolution_1:
.text.triton_per_fused__native_batch_norm_legit_convolution_1:
[----:B------:R-:W0:Y:S02]  /*0000*/  LDC R1, c[0x0][0x28] ;  /* 0x00000a00ff017b82 */ /* 0x000e240000000800 */
[----:B------:R-:W1:Y:S01]  /*0010*/  S2R R0, SR_CTAID.X ;  /* 0x0000000000007919 */ /* 0x000e620000002500 */
[----:B------:R-:W2:Y:S01]  /*0020*/  LDC.64 R10, c[0x0][0x218] ;  /* 0x00008600ff0a7b82 */ /* 0x000ea20000000a00 */
[----:B------:R-:W-:Y:S01]  /*0030*/  ULDC.64 UR4, c[0x0][0x208] ;  /* 0x0000820000047ab9 */ /* 0x000fe20000000a00 */
[----:B------:R-:W-:Y:S01]  /*0040*/  MOV R12, RZ ;  /* 0x000000ff000c7202 */ /* 0x000fe20000000f00 */
[----:B------:R-:W3:Y:S05]  /*0050*/  S2R R14, SR_TID.X ;  /* 0x00000000000e7919 */ /* 0x000eea0000002100 */
[----:B------:R-:W4:Y:S01]  /*0060*/  LDC.64 R2, c[0x0][0x210] ;  /* 0x00008400ff027b82 */ /* 0x000f220000000a00 */
[----:B-1----:R-:W-:-:S02]  /*0070*/  SHF.R.S32.HI R5, RZ, 0x1f, R0 ;  /* 0x0000001fff057819 */ /* 0x002fc40000011400 */
[----:B------:R-:W-:Y:S02]  /*0080*/  ISETP.GE.AND P2, PT, R0, 0x10, PT ;  /* 0x000000100000780c */ /* 0x000fe40003f46270 */
[----:B------:R-:W-:Y:S02]  /*0090*/  LEA.HI R5, R5, R0, RZ, 0x2 ;  /* 0x0000000005057211 */ /* 0x000fe400078f10ff */
[----:B---3--:R-:W-:Y:S02]  /*00a0*/  LOP3.LUT R7, R14, 0xf, RZ, 0xc0, !PT ;  /* 0x0000000f0e077812 */ /* 0x008fe400078ec0ff */
[----:B------:R-:W-:Y:S02]  /*00b0*/  LOP3.LUT R9, R5, 0xfffffffc, RZ, 0xc0, !PT ;  /* 0xfffffffc05097812 */ /* 0x000fe400078ec0ff */
[----:B------:R-:W1:Y:S01]  /*00c0*/  LDC.64 R4, c[0x0][0x220] ;  /* 0x00008800ff047b82 */ /* 0x000e620000000a00 */
[----:B------:R-:W-:Y:S01]  /*00d0*/  LEA R6, R0, R7, 0x4 ;  /* 0x0000000700067211 */ /* 0x000fe200078e20ff */
[----:B------:R-:W-:Y:S01]  /*00e0*/  HFMA2.MMA R7, -RZ, RZ, 0, 0 ;  /* 0x00000000ff077435 */ /* 0x000fe200000001ff */
[----:B------:R-:W-:-:S03]  /*00f0*/  IADD3 R9, -R9, R0, RZ ;  /* 0x0000000009097210 */ /* 0x000fc60007ffe1ff */
[----:B----4-:R-:W-:-:S04]  /*0100*/  IMAD.WIDE R2, R6, 0x4, R2 ;  /* 0x0000000406027825 */ /* 0x010fc800078e0202 */
[----:B--2---:R-:W-:Y:S01]  /*0110*/  IMAD.WIDE R10, R9, 0x4, R10 ;  /* 0x00000004090a7825 */ /* 0x004fe200078e020a */
[----:B------:R-:W-:Y:S01]  /*0120*/  CS2R R8, SRZ ;  /* 0x0000000000087805 */ /* 0x000fe2000001ff00 */
[----:B------:R-:W2:Y:S04]  /*0130*/  @!P2 LDG.E R7, desc[UR4][R2.64] ;  /* 0x000000040207a981 */ /* 0x000ea8000c1e1900 */
[----:B------:R-:W3:Y:S04]  /*0140*/  @!P2 LDG.E.EL R12, desc[UR4][R10.64] ;  /* 0x000000040a0ca981 */ /* 0x000ee8000c2e1900 */
[----:B------:R-:W4:Y:S04]  /*0150*/  @!P2 LDG.E R8, desc[UR4][R2.64] ;  /* 0x000000040208a981 */ /* 0x000f28000c1e1900 */
[----:B------:R-:W5:Y:S04]  /*0160*/  @!P2 LDG.E.EL R9, desc[UR4][R10.64] ;  /* 0x000000040a09a981 */ /* 0x000f68000c2e1900 */
[----:B-1----:R-:W5:Y:S01]  /*0170*/  LDG.E R4, desc[UR4][R4.64] ;  /* 0x0000000404047981 */ /* 0x002f62000c1e1900 */
[----:B------:R-:W-:Y:S01]  /*0180*/  HFMA2.MMA R20, -RZ, RZ, 1.375, 0 ;  /* 0x3d800000ff147435 */ /* 0x000fe200000001ff */
[----:B----4-:R-:W-:-:S02]  /*0190*/  SEL R13, R8, RZ, !P2 ;  /* 0x000000ff080d7207 */ /* 0x010fc40005000000 */
[----:B--2---:R-:W-:Y:S02]  /*01a0*/  SEL R8, R7, RZ, !P2 ;  /* 0x000000ff07087207 */ /* 0x004fe40005000000 */
[----:B---3--:R-:W-:-:S03]  /*01b0*/  FSETP.GT.AND P1, PT, R13, -R12, PT ;  /* 0x8000000c0d00720b */ /* 0x008fc60003f24000 */
[C---:B-----5:R-:W-:Y:S01]  /*01c0*/  FADD R7, R8.reuse, R9 ;  /* 0x0000000908077221 */ /* 0x060fe20000000000 */
[----:B------:R-:W-:Y:S01]  /*01d0*/  FSETP.GT.AND P0, PT, R8, -R9, PT ;  /* 0x800000090800720b */ /* 0x000fe20003f04000 */
[----:B------:R-:W-:Y:S02]  /*01e0*/  FADD R8, R13, R12 ;  /* 0x0000000c0d087221 */ /* 0x000fe40000000000 */
[----:B------:R-:W-:-:S05]  /*01f0*/  FMUL R16, R4, R7 ;  /* 0x0000000704107220 */ /* 0x000fca0000400000 */
[----:B------:R-:W-:Y:S01]  /*0200*/  FSEL R16, R7, R16, P0 ;  /* 0x0000001007107208 */ /* 0x000fe20000000000 */
[----:B------:R-:W-:-:S03]  /*0210*/  @!P1 FMUL R8, R4, R8 ;  /* 0x0000000804089220 */ /* 0x000fc60000400000 */
[----:B------:R-:W-:Y:S02]  /*0220*/  FSEL R9, R16, RZ, !P2 ;  /* 0x000000ff10097208 */ /* 0x000fe40005000000 */
[----:B------:R-:W-:-:S03]  /*0230*/  FSEL R4, R8, RZ, !P2 ;  /* 0x000000ff08047208 */ /* 0x000fc60005000000 */
[----:B------:R-:W1:Y:S04]  /*0240*/  SHFL.BFLY PT, R10, R9, 0x8, 0x1f ;  /* 0x0d001f00090a7f89 */ /* 0x000e6800000e0000 */
[----:B------:R-:W2:Y:S01]  /*0250*/  SHFL.BFLY PT, R5, R4, 0x8, 0x1f ;  /* 0x0d001f0004057f89 */ /* 0x000ea200000e0000 */
[----:B-1----:R-:W-:Y:S01]  /*0260*/  FADD R10, R9, R10 ;  /* 0x0000000a090a7221 */ /* 0x002fe20000000000 */
[----:B--2---:R-:W-:-:S04]  /*0270*/  FADD R13, R4, R5 ;  /* 0x00000005040d7221 */ /* 0x004fc80000000000 */
        /* <DEDUP_REMOVED lines=11> */
[----:B--2---:R-:W-:-:S03]  /*0330*/  FADD R9, R18, R9 ;  /* 0x0000000912097221 */ /* 0x004fc60000000000 */
[----:B------:R-:W-:Y:S01]  /*0340*/  FFMA R4, R5, -0.0625, R16 ;  /* 0xbd80000005047823 */ /* 0x000fe20000000010 */
[----:B------:R-:W-:-:S03]  /*0350*/  FMUL R5, R9, 0.0625 ;  /* 0x3d80000009057820 */ /* 0x000fc60000400000 */
[----:B------:R-:W-:Y:S01]  /*0360*/  FMUL R9, R4, R4 ;  /* 0x0000000404097220 */ /* 0x000fe20000400000 */
[----:B------:R-:W-:-:S04]  /*0370*/  FADD R8, R8, -R5 ;  /* 0x8000000508087221 */ /* 0x000fc80000000000 */
[----:B------:R-:W-:Y:S01]  /*0380*/  FSEL R9, R9, RZ, !P2 ;  /* 0x000000ff09097208 */ /* 0x000fe20005000000 */
[----:B------:R-:W-:-:S04]  /*0390*/  FMUL R8, R8, R8 ;  /* 0x0000000808087220 */ /* 0x000fc80000400000 */
[----:B------:R-:W1:Y:S01]  /*03a0*/  SHFL.BFLY PT, R10, R9, 0x8, 0x1f ;  /* 0x0d001f00090a7f89 */ /* 0x000e6200000e0000 */
[----:B------:R-:W-:-:S05]  /*03b0*/  FSEL R8, R8, RZ, !P2 ;  /* 0x000000ff08087208 */ /* 0x000fca0005000000 */
[----:B------:R-:W2:Y:S01]  /*03c0*/  SHFL.BFLY PT, R13, R8, 0x8, 0x1f ;  /* 0x0d001f00080d7f89 */ /* 0x000ea200000e0000 */
[----:B-1----:R-:W-:-:S05]  /*03d0*/  FADD R10, R9, R10 ;  /* 0x0000000a090a7221 */ /* 0x002fca0000000000 */
[----:B------:R-:W1:Y:S01]  /*03e0*/  SHFL.BFLY PT, R11, R10, 0x4, 0x1f ;  /* 0x0c801f000a0b7f89 */ /* 0x000e6200000e0000 */
[----:B--2---:R-:W-:-:S05]  /*03f0*/  FADD R13, R8, R13 ;  /* 0x0000000d080d7221 */ /* 0x004fca0000000000 */
[----:B------:R-:W2:Y:S01]  /*0400*/  SHFL.BFLY PT, R16, R13, 0x4, 0x1f ;  /* 0x0c801f000d107f89 */ /* 0x000ea200000e0000 */
[----:B-1----:R-:W-:Y:S02]  /*0410*/  FADD R15, R10, R11 ;  /* 0x0000000b0a0f7221 */ /* 0x002fe40000000000 */
[----:B------:R-:W1:Y:S03]  /*0420*/  LDC.64 R10, c[0x0][0x238] ;  /* 0x00008e00ff0a7b82 */ /* 0x000e660000000a00 */
[----:B------:R-:W3:Y:S01]  /*0430*/  SHFL.BFLY PT, R12, R15, 0x2, 0x1f ;  /* 0x0c401f000f0c7f89 */ /* 0x000ee200000e0000 */
[----:B--2---:R-:W-:-:S05]  /*0440*/  FADD R17, R13, R16 ;  /* 0x000000100d117221 */ /* 0x004fca0000000000 */
[----:B------:R-:W2:Y:S01]  /*0450*/  SHFL.BFLY PT, R18, R17, 0x2, 0x1f ;  /* 0x0c401f0011127f89 */ /* 0x000ea200000e0000 */
[----:B---3--:R-:W-:Y:S02]  /*0460*/  FADD R16, R15, R12 ;  /* 0x0000000c0f107221 */ /* 0x008fe40000000000 */
[----:B------:R-:W3:Y:S03]  /*0470*/  LDC.64 R12, c[0x0][0x230] ;  /* 0x00008c00ff0c7b82 */ /* 0x000ee60000000a00 */
[----:B------:R-:W4:Y:S01]  /*0480*/  SHFL.BFLY PT, R9, R16, 0x1, 0x1f ;  /* 0x0c201f0010097f89 */ /* 0x000f2200000e0000 */
[----:B--2---:R-:W-:-:S05]  /*0490*/  FADD R18, R17, R18 ;  /* 0x0000001211127221 */ /* 0x004fca0000000000 */
[----:B------:R-:W2:Y:S01]  /*04a0*/  SHFL.BFLY PT, R19, R18, 0x1, 0x1f ;  /* 0x0c201f0012137f89 */ /* 0x000ea200000e0000 */
[C---:B------:R-:W-:Y:S02]  /*04b0*/  LOP3.LUT P0, RZ, R14.reuse, 0x30, RZ, 0xc0, !PT ;  /* 0x000000300eff7812 */ /* 0x040fe4000780c0ff */
[----:B------:R-:W-:Y:S01]  /*04c0*/  LOP3.LUT P1, RZ, R14, 0x3f, RZ, 0xc0, !PT ;  /* 0x0000003f0eff7812 */ /* 0x000fe2000782c0ff */
[----:B----4-:R-:W-:-:S04]  /*04d0*/  FADD R9, R16, R9 ;  /* 0x0000000910097221 */ /* 0x010fc80000000000 */
[----:B------:R-:W-:Y:S02]  /*04e0*/  FFMA R15, R9, R20, 9.9999997473787516356e-06 ;  /* 0x3727c5ac090f7423 */ /* 0x000fe40000000014 */
[----:B------:R-:W4:Y:S01]  /*04f0*/  LDC.64 R8, c[0x0][0x228] ;  /* 0x00008a00ff087b82 */ /* 0x000f220000000a00 */
[----:B--2---:R-:W-:-:S03]  /*0500*/  FADD R19, R18, R19 ;  /* 0x0000001312137221 */ /* 0x004fc60000000000 */
[----:B------:R-:W2:Y:S01]  /*0510*/  MUFU.RSQ R15, R15 ;  /* 0x0000000f000f7308 */ /* 0x000ea20000001400 */
[----:B------:R-:W-:Y:S01]  /*0520*/  FFMA R19, R19, R20, 9.9999997473787516356e-06 ;  /* 0x3727c5ac13137423 */ /* 0x000fe20000000014 */
[C---:B------:R-:W-:Y:S02]  /*0530*/  ISETP.LT.AND P0, PT, R0.reuse, 0x10, !P0 ;  /* 0x000000100000780c */ /* 0x040fe40004701270 */
[----:B------:R-:W-:-:S04]  /*0540*/  ISETP.LT.AND P1, PT, R0, 0x10, !P1 ;  /* 0x000000100000780c */ /* 0x000fc80004f21270 */
[----:B------:R-:W5:Y:S01]  /*0550*/  MUFU.RSQ R19, R19 ;  /* 0x0000001300137308 */ /* 0x000f620000001400 */
[----:B---3--:R-:W-:-:S04]  /*0560*/  IMAD.WIDE R12, R6, 0x4, R12 ;  /* 0x00000004060c7825 */ /* 0x008fc800078e020c */
[----:B-1----:R-:W-:-:S04]  /*0570*/  IMAD.WIDE R10, R0, 0x4, R10 ;  /* 0x00000004000a7825 */ /* 0x002fc800078e020a */
[----:B--2---:R-:W-:Y:S01]  /*0580*/  FMUL R17, R4, R15 ;  /* 0x0000000f04117220 */ /* 0x004fe20000400000 */
[----:B------:R1:W-:Y:S04]  /*0590*/  @P0 STG.E desc[UR4][R2.64], R7 ;  /* 0x0000000702000986 */ /* 0x0003e8000c101904 */
[----:B------:R1:W-:Y:S01]  /*05a0*/  @P0 STG.E desc[UR4][R12.64], R17 ;  /* 0x000000110c000986 */ /* 0x0003e2000c101904 */
[----:B----4-:R-:W-:-:S03]  /*05b0*/  IMAD.WIDE R8, R0, 0x4, R8 ;  /* 0x0000000400087825 */ /* 0x010fc600078e0208 */
[----:B-----5:R1:W-:Y:S01]  /*05c0*/  @P1 STG.E desc[UR4][R10.64], R19 ;  /* 0x000000130a001986 */ /* 0x0203e2000c101904 */
[----:B------:R-:W-:Y:S05]  /*05d0*/  @!P1 EXIT ;  /* 0x000000000000994d */ /* 0x000fea0003800000 */
[----:B------:R-:W-:Y:S01]  /*05e0*/  STG.E desc[UR4][R8.64], R5 ;  /* 0x0000000508007986 */ /* 0x000fe2000c101904 */
[----:B------:R-:W-:Y:S05]  /*05f0*/  EXIT ;  /* 0x000000000000794d */ /* 0x000fea0003800000 */
.L_x_0:
[----:B------:R-:W-:-:S00]  /*0600*/  BRA `(.L_x_0) ;  /* 0xfffffffc00fc7947 */ /* 0x000fc0000383ffff */
[----:B------:R-:W-:-:S00]  /*0610*/  NOP ;  /* 0x0000000000007918 */ /* 0x000fc00000000000 */
        /* <DEDUP_REMOVED lines=14> */
.L_x_1:


//--------------------- .nv.global.init           --------------------------
	.section	.nv.global.init,"aw",@progbits
.nv.global.init:
	.type		_$_str,@object
	.size		_$_str,(.L_0 - _$_str)
_$_str:
        /*0000*/ 	.byte	0x5f, 0x5f, 0x43, 0x55, 0x44, 0x41, 0x5f, 0x46, 0x54, 0x5a, 0x00
.L_0:


//--------------------- .nv.constant0.triton_per_fused__native_batch_norm_legit_convolution_1 --------------------------
	.section	.nv.constant0.triton_per_fused__native_batch_norm_legit_convolution_1,"a",@progbits
	.sectionflags	@""
	.align	4
.nv.constant0.triton_per_fused__native_batch_norm_legit_convolution_1:
	.zero		584
